//
// Generated by NVIDIA NVVM Compiler
//
// Compiler Build ID: CL-36424714
// Cuda compilation tools, release 13.0, V13.0.88
// Based on NVVM 20.0.0
//

.version 9.0
.target sm_100
.address_size 64

	// .globl	_Z18sgemm_naive_kernelPfS_S_iii

.visible .entry _Z18sgemm_naive_kernelPfS_S_iii(
	.param .u64 .ptr .align 1 _Z18sgemm_naive_kernelPfS_S_iii_param_0,
	.param .u64 .ptr .align 1 _Z18sgemm_naive_kernelPfS_S_iii_param_1,
	.param .u64 .ptr .align 1 _Z18sgemm_naive_kernelPfS_S_iii_param_2,
	.param .u32 _Z18sgemm_naive_kernelPfS_S_iii_param_3,
	.param .u32 _Z18sgemm_naive_kernelPfS_S_iii_param_4,
	.param .u32 _Z18sgemm_naive_kernelPfS_S_iii_param_5
)
{
	.reg .pred 	%p<13>;
	.reg .b32 	%r<94>;
	.reg .b32 	%f<68>;
	.reg .b64 	%rd<69>;

	ld.param.u64 	%rd4, [_Z18sgemm_naive_kernelPfS_S_iii_param_0];
	ld.param.u64 	%rd5, [_Z18sgemm_naive_kernelPfS_S_iii_param_1];
	ld.param.u64 	%rd3, [_Z18sgemm_naive_kernelPfS_S_iii_param_2];
	ld.param.u32 	%r46, [_Z18sgemm_naive_kernelPfS_S_iii_param_3];
	ld.param.u32 	%r47, [_Z18sgemm_naive_kernelPfS_S_iii_param_4];
	ld.param.u32 	%r45, [_Z18sgemm_naive_kernelPfS_S_iii_param_5];
	cvta.to.global.u64 	%rd1, %rd5;
	cvta.to.global.u64 	%rd2, %rd4;
	mov.u32 	%r48, %ctaid.x;
	mov.u32 	%r49, %ntid.x;
	mov.u32 	%r50, %tid.x;
	mad.lo.s32 	%r1, %r48, %r49, %r50;
	mov.u32 	%r51, %ctaid.y;
	mov.u32 	%r52, %ntid.y;
	mul.lo.s32 	%r2, %r51, %r52;
	mov.u32 	%r3, %tid.y;
	add.s32 	%r53, %r2, %r3;
	setp.ge.u32 	%p1, %r1, %r46;
	setp.ge.u32 	%p2, %r53, %r47;
	or.pred  	%p3, %p1, %p2;
	@%p3 bra 	$L__BB0_14;
	setp.lt.s32 	%p4, %r45, 1;
	mov.f32 	%f67, 0f00000000;
	@%p4 bra 	$L__BB0_13;
	mul.lo.s32 	%r5, %r45, %r1;
	and.b32  	%r6, %r45, 7;
	setp.lt.u32 	%p5, %r45, 8;
	mov.f32 	%f67, 0f00000000;
	mov.b32 	%r92, 0;
	@%p5 bra 	$L__BB0_5;
	and.b32  	%r92, %r45, 2147483640;
	neg.s32 	%r90, %r92;
	add.s32 	%r55, %r3, %r47;
	add.s32 	%r89, %r55, %r2;
	shl.b32 	%r10, %r47, 3;
	shl.b32 	%r56, %r47, 1;
	add.s32 	%r88, %r53, %r56;
	mad.lo.s32 	%r87, %r47, 3, %r53;
	shl.b32 	%r57, %r47, 2;
	add.s32 	%r86, %r53, %r57;
	mad.lo.s32 	%r85, %r47, 5, %r53;
	mad.lo.s32 	%r84, %r47, 6, %r53;
	mad.lo.s32 	%r83, %r47, 7, %r53;
	add.s32 	%r81, %r5, 3;
	mov.f32 	%f67, 0f00000000;
	mov.u32 	%r82, %r53;
$L__BB0_4:
	.pragma "nounroll";
	add.s32 	%r58, %r81, -3;
	mul.wide.u32 	%rd6, %r58, 4;
	add.s64 	%rd7, %rd2, %rd6;
	ld.global.f32 	%f17, [%rd7];
	mul.wide.u32 	%rd8, %r82, 4;
	add.s64 	%rd9, %rd1, %rd8;
	ld.global.f32 	%f18, [%rd9];
	fma.rn.f32 	%f19, %f17, %f18, %f67;
	add.s32 	%r59, %r81, -2;
	mul.wide.u32 	%rd10, %r59, 4;
	add.s64 	%rd11, %rd2, %rd10;
	ld.global.f32 	%f20, [%rd11];
	mul.wide.u32 	%rd12, %r89, 4;
	add.s64 	%rd13, %rd1, %rd12;
	ld.global.f32 	%f21, [%rd13];
	fma.rn.f32 	%f22, %f20, %f21, %f19;
	add.s32 	%r60, %r81, -1;
	mul.wide.u32 	%rd14, %r60, 4;
	add.s64 	%rd15, %rd2, %rd14;
	ld.global.f32 	%f23, [%rd15];
	mul.wide.u32 	%rd16, %r88, 4;
	add.s64 	%rd17, %rd1, %rd16;
	ld.global.f32 	%f24, [%rd17];
	fma.rn.f32 	%f25, %f23, %f24, %f22;
	add.s32 	%r61, %r81, 4;
	mul.wide.u32 	%rd18, %r81, 4;
	add.s64 	%rd19, %rd2, %rd18;
	ld.global.f32 	%f26, [%rd19];
	mul.wide.u32 	%rd20, %r87, 4;
	add.s64 	%rd21, %rd1, %rd20;
	ld.global.f32 	%f27, [%rd21];
	fma.rn.f32 	%f28, %f26, %f27, %f25;
	add.s32 	%r62, %r81, 1;
	mul.wide.u32 	%rd22, %r62, 4;
	add.s64 	%rd23, %rd2, %rd22;
	ld.global.f32 	%f29, [%rd23];
	mul.wide.u32 	%rd24, %r86, 4;
	add.s64 	%rd25, %rd1, %rd24;
	ld.global.f32 	%f30, [%rd25];
	fma.rn.f32 	%f31, %f29, %f30, %f28;
	add.s32 	%r63, %r81, 2;
	mul.wide.u32 	%rd26, %r63, 4;
	add.s64 	%rd27, %rd2, %rd26;
	ld.global.f32 	%f32, [%rd27];
	mul.wide.u32 	%rd28, %r85, 4;
	add.s64 	%rd29, %rd1, %rd28;
	ld.global.f32 	%f33, [%rd29];
	fma.rn.f32 	%f34, %f32, %f33, %f31;
	add.s32 	%r64, %r81, 3;
	mul.wide.u32 	%rd30, %r64, 4;
	add.s64 	%rd31, %rd2, %rd30;
	ld.global.f32 	%f35, [%rd31];
	mul.wide.u32 	%rd32, %r84, 4;
	add.s64 	%rd33, %rd1, %rd32;
	ld.global.f32 	%f36, [%rd33];
	fma.rn.f32 	%f37, %f35, %f36, %f34;
	mul.wide.u32 	%rd34, %r61, 4;
	add.s64 	%rd35, %rd2, %rd34;
	ld.global.f32 	%f38, [%rd35];
	mul.wide.u32 	%rd36, %r83, 4;
	add.s64 	%rd37, %rd1, %rd36;
	ld.global.f32 	%f39, [%rd37];
	fma.rn.f32 	%f67, %f38, %f39, %f37;
	add.s32 	%r90, %r90, 8;
	add.s32 	%r89, %r89, %r10;
	add.s32 	%r88, %r88, %r10;
	add.s32 	%r87, %r87, %r10;
	add.s32 	%r86, %r86, %r10;
	add.s32 	%r85, %r85, %r10;
	add.s32 	%r84, %r84, %r10;
	add.s32 	%r83, %r83, %r10;
	add.s32 	%r82, %r82, %r10;
	add.s32 	%r81, %r81, 8;
	setp.ne.s32 	%p6, %r90, 0;
	@%p6 bra 	$L__BB0_4;
$L__BB0_5:
	setp.eq.s32 	%p7, %r6, 0;
	@%p7 bra 	$L__BB0_13;
	and.b32  	%r39, %r45, 3;
	setp.lt.u32 	%p8, %r6, 4;
	@%p8 bra 	$L__BB0_8;
	add.s32 	%r65, %r92, %r5;
	mul.wide.u32 	%rd38, %r65, 4;
	add.s64 	%rd39, %rd2, %rd38;
	ld.global.f32 	%f41, [%rd39];
	mad.lo.s32 	%r66, %r92, %r47, %r53;
	mul.wide.u32 	%rd40, %r66, 4;
	add.s64 	%rd41, %rd1, %rd40;
	ld.global.f32 	%f42, [%rd41];
	fma.rn.f32 	%f43, %f41, %f42, %f67;
	add.s32 	%r67, %r65, 1;
	mul.wide.u32 	%rd42, %r67, 4;
	add.s64 	%rd43, %rd2, %rd42;
	ld.global.f32 	%f44, [%rd43];
	add.s32 	%r68, %r66, %r47;
	mul.wide.u32 	%rd44, %r68, 4;
	add.s64 	%rd45, %rd1, %rd44;
	ld.global.f32 	%f45, [%rd45];
	fma.rn.f32 	%f46, %f44, %f45, %f43;
	add.s32 	%r69, %r65, 2;
	mul.wide.u32 	%rd46, %r69, 4;
	add.s64 	%rd47, %rd2, %rd46;
	ld.global.f32 	%f47, [%rd47];
	add.s32 	%r70, %r68, %r47;
	mul.wide.u32 	%rd48, %r70, 4;
	add.s64 	%rd49, %rd1, %rd48;
	ld.global.f32 	%f48, [%rd49];
	fma.rn.f32 	%f49, %f47, %f48, %f46;
	add.s32 	%r71, %r65, 3;
	mul.wide.u32 	%rd50, %r71, 4;
	add.s64 	%rd51, %rd2, %rd50;
	ld.global.f32 	%f50, [%rd51];
	add.s32 	%r72, %r70, %r47;
	mul.wide.u32 	%rd52, %r72, 4;
	add.s64 	%rd53, %rd1, %rd52;
	ld.global.f32 	%f51, [%rd53];
	fma.rn.f32 	%f67, %f50, %f51, %f49;
	add.s32 	%r92, %r92, 4;
$L__BB0_8:
	setp.eq.s32 	%p9, %r39, 0;
	@%p9 bra 	$L__BB0_13;
	setp.eq.s32 	%p10, %r39, 1;
	@%p10 bra 	$L__BB0_11;
	add.s32 	%r73, %r92, %r5;
	mul.wide.u32 	%rd54, %r73, 4;
	add.s64 	%rd55, %rd2, %rd54;
	ld.global.f32 	%f53, [%rd55];
	mad.lo.s32 	%r74, %r92, %r47, %r53;
	mul.wide.u32 	%rd56, %r74, 4;
	add.s64 	%rd57, %rd1, %rd56;
	ld.global.f32 	%f54, [%rd57];
	fma.rn.f32 	%f55, %f53, %f54, %f67;
	add.s32 	%r75, %r73, 1;
	mul.wide.u32 	%rd58, %r75, 4;
	add.s64 	%rd59, %rd2, %rd58;
	ld.global.f32 	%f56, [%rd59];
	add.s32 	%r76, %r74, %r47;
	mul.wide.u32 	%rd60, %r76, 4;
	add.s64 	%rd61, %rd1, %rd60;
	ld.global.f32 	%f57, [%rd61];
	fma.rn.f32 	%f67, %f56, %f57, %f55;
	add.s32 	%r92, %r92, 2;
$L__BB0_11:
	and.b32  	%r77, %r45, 1;
	setp.eq.b32 	%p11, %r77, 1;
	not.pred 	%p12, %p11;
	@%p12 bra 	$L__BB0_13;
	add.s32 	%r78, %r92, %r5;
	mul.wide.u32 	%rd62, %r78, 4;
	add.s64 	%rd63, %rd2, %rd62;
	ld.global.f32 	%f58, [%rd63];
	mad.lo.s32 	%r79, %r92, %r47, %r53;
	mul.wide.u32 	%rd64, %r79, 4;
	add.s64 	%rd65, %rd1, %rd64;
	ld.global.f32 	%f59, [%rd65];
	fma.rn.f32 	%f67, %f58, %f59, %f67;
$L__BB0_13:
	mad.lo.s32 	%r80, %r47, %r1, %r53;
	cvta.to.global.u64 	%rd66, %rd3;
	mul.wide.u32 	%rd67, %r80, 4;
	add.s64 	%rd68, %rd66, %rd67;
	st.global.f32 	[%rd68], %f67;
$L__BB0_14:
	ret;

}


// ===== COMPILED SASS (sm_100) =====

	.target	sm_100

	.elftype	@"ET_EXEC"


//--------------------- .note.nv.tkinfo           --------------------------
	.section	.note.nv.tkinfo,"",@"SHT_NOTE"
	.sectionflags	@"SHF_NOTE_NV_TKINFO"
	.tkinfo
        /*0018*/ 	.word	0x00000002
        /*0030*/ 	.string	""
        /*0030*/ 	.string	"ptxas"
        /*0030*/ 	.string	"Cuda compilation tools, release 13.0, V13.0.88"
        /*0030*/ 	.string	"Build cuda_13.0.r13.0/compiler.36424714_0"
        /*0030*/ 	.string	"-arch sm_100 -m 64 "



//--------------------- .note.nv.cuinfo           --------------------------
	.section	.note.nv.cuinfo,"",@"SHT_NOTE"
	.sectionflags	@"SHF_NOTE_NV_CUINFO"
        /*0018*/ 	.short	0x0002
        /*001a*/ 	.short	0x0064
        /*001c*/ 	.short	0x0082
	.zero		2


//--------------------- .nv.info                  --------------------------
	.section	.nv.info,"",@"SHT_CUDA_INFO"
	.align	4


	//----- nvinfo : EIATTR_REGCOUNT
	.align		4
        /*0000*/ 	.byte	0x04, 0x2f
        /*0002*/ 	.short	(.L_1 - .L_0)
	.align		4
.L_0:
        /*0004*/ 	.word	index@(_Z18sgemm_naive_kernelPfS_S_iii)
        /*0008*/ 	.word	0x00000020


	//----- nvinfo : EIATTR_FRAME_SIZE
	.align		4
.L_1:
        /*000c*/ 	.byte	0x04, 0x11
        /*000e*/ 	.short	(.L_3 - .L_2)
	.align		4
.L_2:
        /*0010*/ 	.word	index@(_Z18sgemm_naive_kernelPfS_S_iii)
        /*0014*/ 	.word	0x00000000


	//----- nvinfo : EIATTR_MIN_STACK_SIZE
	.align		4
.L_3:
        /*0018*/ 	.byte	0x04, 0x12
        /*001a*/ 	.short	(.L_5 - .L_4)
	.align		4
.L_4:
        /*001c*/ 	.word	index@(_Z18sgemm_naive_kernelPfS_S_iii)
        /*0020*/ 	.word	0x00000000
.L_5:


//--------------------- .nv.compat                --------------------------
	.section	.nv.compat,"",@"SHT_CUDA_COMPAT_INFO"
	.align	4
        /*0000*/ 	.byte	0x02, 0x09, 0x00, 0x00, 0x02, 0x02, 0x01, 0x00, 0x02, 0x05, 0x05, 0x00, 0x03, 0x07, 0x01, 0x01
        /*0010*/ 	.byte	0x02, 0x03, 0x00, 0x00, 0x02, 0x06, 0x01, 0x00, 0x04, 0x0b, 0x08, 0x00, 0x09, 0x00, 0x00, 0x00
        /*0020*/ 	.byte	0x00, 0x00, 0x00, 0x00


//--------------------- .nv.info._Z18sgemm_naive_kernelPfS_S_iii --------------------------
	.section	.nv.info._Z18sgemm_naive_kernelPfS_S_iii,"",@"SHT_CUDA_INFO"
	.sectionflags	@""
	.align	4


	//----- nvinfo : EIATTR_CUDA_API_VERSION
	.align		4
        /*0000*/ 	.byte	0x04, 0x37
        /*0002*/ 	.short	(.L_7 - .L_6)
.L_6:
        /*0004*/ 	.word	0x00000082


	//----- nvinfo : EIATTR_KPARAM_INFO
	.align		4
.L_7:
        /*0008*/ 	.byte	0x04, 0x17
        /*000a*/ 	.short	(.L_9 - .L_8)
.L_8:
        /*000c*/ 	.word	0x00000000
        /*0010*/ 	.short	0x0005
        /*0012*/ 	.short	0x0020
        /*0014*/ 	.byte	0x00, 0xf0, 0x11, 0x00


	//----- nvinfo : EIATTR_KPARAM_INFO
	.align		4
.L_9:
        /*0018*/ 	.byte	0x04, 0x17
        /*001a*/ 	.short	(.L_11 - .L_10)
.L_10:
        /*001c*/ 	.word	0x00000000
        /*0020*/ 	.short	0x0004
        /*0022*/ 	.short	0x001c
        /*0024*/ 	.byte	0x00, 0xf0, 0x11, 0x00


	//----- nvinfo : EIATTR_KPARAM_INFO
	.align		4
.L_11:
        /*0028*/ 	.byte	0x04, 0x17
        /*002a*/ 	.short	(.L_13 - .L_12)
.L_12:
        /*002c*/ 	.word	0x00000000
        /*0030*/ 	.short	0x0003
        /*0032*/ 	.short	0x0018
        /*0034*/ 	.byte	0x00, 0xf0, 0x11, 0x00


	//----- nvinfo : EIATTR_KPARAM_INFO
	.align		4
.L_13:
        /*0038*/ 	.byte	0x04, 0x17
        /*003a*/ 	.short	(.L_15 - .L_14)
.L_14:
        /*003c*/ 	.word	0x00000000
        /*0040*/ 	.short	0x0002
        /*0042*/ 	.short	0x0010
        /*0044*/ 	.byte	0x00, 0xf5, 0x21, 0x00


	//----- nvinfo : EIATTR_KPARAM_INFO
	.align		4
.L_15:
        /*0048*/ 	.byte	0x04, 0x17
        /*004a*/ 	.short	(.L_17 - .L_16)
.L_16:
        /*004c*/ 	.word	0x00000000
        /*0050*/ 	.short	0x0001
        /*0052*/ 	.short	0x0008
        /*0054*/ 	.byte	0x00, 0xf5, 0x21, 0x00


	//----- nvinfo : EIATTR_KPARAM_INFO
	.align		4
.L_17:
        /*0058*/ 	.byte	0x04, 0x17
        /*005a*/ 	.short	(.L_19 - .L_18)
.L_18:
        /*005c*/ 	.word	0x00000000
        /*0060*/ 	.short	0x0000
        /*0062*/ 	.short	0x0000
        /*0064*/ 	.byte	0x00, 0xf5, 0x21, 0x00


	//----- nvinfo : EIATTR_SPARSE_MMA_MASK
	.align		4
.L_19:
        /*0068*/ 	.byte	0x03, 0x50
        /*006a*/ 	.short	0x0000


	//----- nvinfo : EIATTR_MAXREG_COUNT
	.align		4
        /*006c*/ 	.byte	0x03, 0x1b
        /*006e*/ 	.short	0x00ff


	//----- nvinfo : EIATTR_MERCURY_ISA_VERSION
	.align		4
        /*0070*/ 	.byte	0x03, 0x5f
        /*0072*/ 	.short	0x0101


	//----- nvinfo : EIATTR_VRC_CTA_INIT_COUNT
	.align		4
        /*0074*/ 	.byte	0x02, 0x4a
	.zero		1
	.zero		1


	//----- nvinfo : EIATTR_EXIT_INSTR_OFFSETS
	.align		4
        /*0078*/ 	.byte	0x04, 0x1c
        /*007a*/ 	.short	(.L_21 - .L_20)


	//   ....[0]....
.L_20:
        /*007c*/ 	.word	0x000000d0


	//   ....[1]....
        /*0080*/ 	.word	0x00000a80


	//----- nvinfo : EIATTR_CBANK_PARAM_SIZE
	.align		4
.L_21:
        /*0084*/ 	.byte	0x03, 0x19
        /*0086*/ 	.short	0x0024


	//----- nvinfo : EIATTR_PARAM_CBANK
	.align		4
        /*0088*/ 	.byte	0x04, 0x0a
        /*008a*/ 	.short	(.L_23 - .L_22)
	.align		4
.L_22:
        /*008c*/ 	.word	index@(.nv.constant0._Z18sgemm_naive_kernelPfS_S_iii)
        /*0090*/ 	.short	0x0380
        /*0092*/ 	.short	0x0024


	//----- nvinfo : EIATTR_SW_WAR
	.align		4
.L_23:
        /*0094*/ 	.byte	0x04, 0x36
        /*0096*/ 	.short	(.L_25 - .L_24)
.L_24:
        /*0098*/ 	.word	0x00000008
.L_25:


//--------------------- .nv.callgraph             --------------------------
	.section	.nv.callgraph,"",@"SHT_CUDA_CALLGRAPH"
	.align	4
	.sectionentsize	8
	.align		4
        /*0000*/ 	.word	0x00000000
	.align		4
        /*0004*/ 	.word	0xffffffff
	.align		4
        /*0008*/ 	.word	0x00000000
	.align		4
        /*000c*/ 	.word	0xfffffffe
	.align		4
        /*0010*/ 	.word	0x00000000
	.align		4
        /*0014*/ 	.word	0xfffffffd
	.align		4
        /*0018*/ 	.word	0x00000000
	.align		4
        /*001c*/ 	.word	0xfffffffc


//--------------------- .text._Z18sgemm_naive_kernelPfS_S_iii --------------------------
	.section	.text._Z18sgemm_naive_kernelPfS_S_iii,"ax",@progbits
	.align	128
        .global         _Z18sgemm_naive_kernelPfS_S_iii
        .type           _Z18sgemm_naive_kernelPfS_S_iii,@function
        .size           _Z18sgemm_naive_kernelPfS_S_iii,(.L_x_5 - _Z18sgemm_naive_kernelPfS_S_iii)
        .other          _Z18sgemm_naive_kernelPfS_S_iii,@"STO_CUDA_ENTRY STV_DEFAULT"
_Z18sgemm_naive_kernelPfS_S_iii:
.text._Z18sgemm_naive_kernelPfS_S_iii:
[----:B------:R-:W-:Y:S01]  /*0000*/  LDC R1, c[0x0][0x37c] ;  /* 0x0000df00ff017b82 */ /* 0x000fe20000000800 */
[----:B------:R-:W0:Y:S07]  /*0010*/  S2R R8, SR_TID.Y ;  /* 0x0000000000087919 */ /* 0x000e2e0000002200 */
[----:B------:R-:W1:Y:S01]  /*0020*/  S2UR UR4, SR_CTAID.Y ;  /* 0x00000000000479c3 */ /* 0x000e620000002600 */
[----:B------:R-:W2:Y:S07]  /*0030*/  S2R R2, SR_TID.X ;  /* 0x0000000000027919 */ /* 0x000eae0000002100 */
[----:B------:R-:W2:Y:S01]  /*0040*/  LDC R3, c[0x0][0x360] ;  /* 0x0000d800ff037b82 */ /* 0x000ea20000000800 */
[----:B------:R-:W1:Y:S07]  /*0050*/  LDCU UR5, c[0x0][0x364] ;  /* 0x00006c80ff0577ac */ /* 0x000e6e0008000800 */
[----:B------:R-:W2:Y:S08]  /*0060*/  S2UR UR6, SR_CTAID.X ;  /* 0x00000000000679c3 */ /* 0x000eb00000002500 */
[----:B------:R-:W3:Y:S01]  /*0070*/  LDC.64 R4, c[0x0][0x398] ;  /* 0x0000e600ff047b82 */ /* 0x000ee20000000a00 */
[----:B-1----:R-:W-:-:S06]  /*0080*/  UIMAD UR4, UR4, UR5, URZ ;  /* 0x00000005040472a4 */ /* 0x002fcc000f8e02ff */
[----:B0-----:R-:W-:Y:S01]  /*0090*/  IADD3 R0, PT, PT, R8, UR4, RZ ;  /* 0x0000000408007c10 */ /* 0x001fe2000fffe0ff */
[----:B--2---:R-:W-:-:S03]  /*00a0*/  IMAD R3, R3, UR6, R2 ;  /* 0x0000000603037c24 */ /* 0x004fc6000f8e0202 */
[----:B---3--:R-:W-:-:S04]  /*00b0*/  ISETP.GE.U32.AND P0, PT, R0, R5, PT ;  /* 0x000000050000720c */ /* 0x008fc80003f06070 */
[----:B------:R-:W-:-:S13]  /*00c0*/  ISETP.GE.U32.OR P0, PT, R3, R4, P0 ;  /* 0x000000040300720c */ /* 0x000fda0000706470 */
[----:B------:R-:W-:Y:S05]  /*00d0*/  @P0 EXIT ;  /* 0x000000000000094d */ /* 0x000fea0003800000 */
[----:B------:R-:W0:Y:S01]  /*00e0*/  LDC R2, c[0x0][0x3a0] ;  /* 0x0000e800ff027b82 */ /* 0x000e220000000800 */
[----:B------:R-:W1:Y:S01]  /*00f0*/  LDCU.64 UR6, c[0x0][0x358] ;  /* 0x00006b00ff0677ac */ /* 0x000e620008000a00 */
[----:B------:R-:W-:Y:S01]  /*0100*/  HFMA2 R25, -RZ, RZ, 0, 0 ;  /* 0x00000000ff197431 */ /* 0x000fe200000001ff */
[----:B0-----:R-:W-:-:S13]  /*0110*/  ISETP.GE.AND P0, PT, R2, 0x1, PT ;  /* 0x000000010200780c */ /* 0x001fda0003f06270 */
[----:B-1----:R-:W-:Y:S05]  /*0120*/  @!P0 BRA `(.L_x_0) ;  /* 0x0000000800448947 */ /* 0x002fea0003800000 */
[C---:B------:R-:W-:Y:S02]  /*0130*/  ISETP.GE.U32.AND P1, PT, R2.reuse, 0x8, PT ;  /* 0x000000080200780c */ /* 0x040fe40003f26070 */
[----:B------:R-:W-:Y:S02]  /*0140*/  LOP3.LUT R6, R2, 0x7, RZ, 0xc0, !PT ;  /* 0x0000000702067812 */ /* 0x000fe400078ec0ff */
[----:B------:R-:W-:Y:S02]  /*0150*/  MOV R25, RZ ;  /* 0x000000ff00197202 */ /* 0x000fe40000000f00 */
[----:B------:R-:W-:Y:S02]  /*0160*/  ISETP.NE.AND P0, PT, R6, RZ, PT ;  /* 0x000000ff0600720c */ /* 0x000fe40003f05270 */
[----:B------:R-:W-:-:S05]  /*0170*/  MOV R7, RZ ;  /* 0x000000ff00077202 */ /* 0x000fca0000000f00 */
[----:B------:R-:W-:Y:S06]  /*0180*/  @!P1 BRA `(.L_x_1) ;  /* 0x0000000400249947 */ /* 0x000fec0003800000 */
[----:B------:R-:W-:Y:S01]  /*0190*/  LOP3.LUT R7, R2, 0x7ffffff8, RZ, 0xc0, !PT ;  /* 0x7ffffff802077812 */ /* 0x000fe200078ec0ff */
[C---:B------:R-:W-:Y:S01]  /*01a0*/  IMAD R10, R5.reuse, 0x3, R0 ;  /* 0x00000003050a7824 */ /* 0x040fe200078e0200 */
[C---:B------:R-:W-:Y:S01]  /*01b0*/  IADD3 R4, PT, PT, R5.reuse, UR4, R8 ;  /* 0x0000000405047c10 */ /* 0x040fe2000fffe008 */
[C-C-:B------:R-:W-:Y:S01]  /*01c0*/  IMAD R14, R5.reuse, 0x5, R0.reuse ;  /* 0x00000005050e7824 */ /* 0x140fe200078e0200 */
[CC--:B------:R-:W-:Y:S01]  /*01d0*/  LEA R8, R5.reuse, R0.reuse, 0x1 ;  /* 0x0000000005087211 */ /* 0x0c0fe200078e08ff */
[C-C-:B------:R-:W-:Y:S01]  /*01e0*/  IMAD R9, R5.reuse, 0x6, R0.reuse ;  /* 0x0000000605097824 */ /* 0x140fe200078e0200 */
[C---:B------:R-:W-:Y:S01]  /*01f0*/  LEA R12, R5.reuse, R0, 0x2 ;  /* 0x00000000050c7211 */ /* 0x040fe200078e10ff */
[----:B------:R-:W-:Y:S01]  /*0200*/  IMAD R11, R5, 0x7, R0 ;  /* 0x00000007050b7824 */ /* 0x000fe200078e0200 */
[----:B------:R-:W-:Y:S01]  /*0210*/  MOV R25, RZ ;  /* 0x000000ff00197202 */ /* 0x000fe20000000f00 */
[----:B------:R-:W-:Y:S01]  /*0220*/  IMAD R15, R3, R2, 0x3 ;  /* 0x00000003030f7424 */ /* 0x000fe200078e0202 */
[----:B------:R-:W-:-:S02]  /*0230*/  MOV R13, R0 ;  /* 0x00000000000d7202 */ /* 0x000fc40000000f00 */
[----:B------:R-:W-:-:S07]  /*0240*/  IADD3 R24, PT, PT, -R7, RZ, RZ ;  /* 0x000000ff07187210 */ /* 0x000fce0007ffe1ff */
.L_x_2:
[----:B------:R-:W0:Y:S01]  /*0250*/  LDC.64 R20, c[0x0][0x380] ;  /* 0x0000e000ff147b82 */ /* 0x000e220000000a00 */
[----:B------:R-:W-:-:S07]  /*0260*/  IADD3 R23, PT, PT, R15, -0x3, RZ ;  /* 0xfffffffd0f177810 */ /* 0x000fce0007ffe0ff */
[----:B------:R-:W1:Y:S01]  /*0270*/  LDC.64 R16, c[0x0][0x388] ;  /* 0x0000e200ff107b82 */ /* 0x000e620000000a00 */
[----:B0-----:R-:W-:-:S06]  /*0280*/  IMAD.WIDE.U32 R22, R23, 0x4, R20 ;  /* 0x0000000417167825 */ /* 0x001fcc00078e0014 */
[----:B------:R-:W2:Y:S01]  /*0290*/  LDG.E R22, desc[UR6][R22.64] ;  /* 0x0000000616167981 */ /* 0x000ea2000c1e1900 */
[----:B-1----:R-:W-:-:S06]  /*02a0*/  IMAD.WIDE.U32 R18, R13, 0x4, R16 ;  /* 0x000000040d127825 */ /* 0x002fcc00078e0010 */
[----:B------:R-:W2:Y:S01]  /*02b0*/  LDG.E R18, desc[UR6][R18.64] ;  /* 0x0000000612127981 */ /* 0x000ea2000c1e1900 */
[----:B------:R-:W-:Y:S01]  /*02c0*/  IADD3 R27, PT, PT, R15, -0x2, RZ ;  /* 0xfffffffe0f1b7810 */ /* 0x000fe20007ffe0ff */
[----:B------:R-:W-:-:S06]  /*02d0*/  IMAD.WIDE.U32 R28, R4, 0x4, R16 ;  /* 0x00000004041c7825 */ /* 0x000fcc00078e0010 */
[----:B------:R-:W3:Y:S01]  /*02e0*/  LDG.E R28, desc[UR6][R28.64] ;  /* 0x000000061c1c7981 */ /* 0x000ee2000c1e1900 */
[----:B--2---:R-:W-:Y:S01]  /*02f0*/  FFMA R25, R22, R18, R25 ;  /* 0x0000001216197223 */ /* 0x004fe20000000019 */
[----:B------:R-:W-:Y:S01]  /*0300*/  IMAD.WIDE.U32 R22, R27, 0x4, R20 ;  /* 0x000000041b167825 */ /* 0x000fe200078e0014 */
[----:B------:R-:W-:-:S05]  /*0310*/  IADD3 R27, PT, PT, R15, -0x1, RZ ;  /* 0xffffffff0f1b7810 */ /* 0x000fca0007ffe0ff */
[----:B------:R-:W-:Y:S01]  /*0320*/  IMAD.WIDE.U32 R26, R27, 0x4, R20 ;  /* 0x000000041b1a7825 */ /* 0x000fe200078e0014 */
[----:B------:R-:W3:Y:S04]  /*0330*/  LDG.E R22, desc[UR6][R22.64] ;  /* 0x0000000616167981 */ /* 0x000ee8000c1e1900 */
[----:B------:R0:W2:Y:S02]  /*0340*/  LDG.E R18, desc[UR6][R26.64] ;  /* 0x000000061a127981 */ /* 0x0000a4000c1e1900 */
[----:B0-----:R-:W-:-:S05]  /*0350*/  IMAD.WIDE.U32 R26, R8, 0x4, R16 ;  /* 0x00000004081a7825 */ /* 0x001fca00078e0010 */
[----:B------:R-:W2:Y:S01]  /*0360*/  LDG.E R19, desc[UR6][R26.64] ;  /* 0x000000061a137981 */ /* 0x000ea2000c1e1900 */
[----:B------:R-:W-:Y:S01]  /*0370*/  IADD3 R23, PT, PT, R15, 0x1, RZ ;  /* 0x000000010f177810 */ /* 0x000fe20007ffe0ff */
[----:B---3--:R-:W-:-:S04]  /*0380*/  FFMA R25, R22, R28, R25 ;  /* 0x0000001c16197223 */ /* 0x008fc80000000019 */
[----:B--2---:R-:W-:Y:S01]  /*0390*/  FFMA R25, R18, R19, R25 ;  /* 0x0000001312197223 */ /* 0x004fe20000000019 */
[----:B------:R-:W-:-:S05]  /*03a0*/  IMAD.WIDE.U32 R18, R15, 0x4, R20 ;  /* 0x000000040f127825 */ /* 0x000fca00078e0014 */
[----:B------:R0:W2:Y:S02]  /*03b0*/  LDG.E R28, desc[UR6][R18.64] ;  /* 0x00000006121c7981 */ /* 0x0000a4000c1e1900 */
[----:B0-----:R-:W-:-:S04]  /*03c0*/  IMAD.WIDE.U32 R18, R23, 0x4, R20 ;  /* 0x0000000417127825 */ /* 0x001fc800078e0014 */
[--C-:B------:R-:W-:Y:S02]  /*03d0*/  IMAD.WIDE.U32 R22, R10, 0x4, R16.reuse ;  /* 0x000000040a167825 */ /* 0x100fe400078e0010 */
[----:B------:R-:W3:Y:S04]  /*03e0*/  LDG.E R18, desc[UR6][R18.64] ;  /* 0x0000000612127981 */ /* 0x000ee8000c1e1900 */
[----:B------:R0:W2:Y:S02]  /*03f0*/  LDG.E R29, desc[UR6][R22.64] ;  /* 0x00000006161d7981 */ /* 0x0000a4000c1e1900 */
[----:B0-----:R-:W-:-:S05]  /*0400*/  IMAD.WIDE.U32 R22, R12, 0x4, R16 ;  /* 0x000000040c167825 */ /* 0x001fca00078e0010 */
[----:B------:R0:W3:Y:S01]  /*0410*/  LDG.E R26, desc[UR6][R22.64] ;  /* 0x00000006161a7981 */ /* 0x0000e2000c1e1900 */
[C---:B------:R-:W-:Y:S02]  /*0420*/  IADD3 R27, PT, PT, R15.reuse, 0x3, RZ ;  /* 0x000000030f1b7810 */ /* 0x040fe40007ffe0ff */
[C---:B0-----:R-:W-:Y:S01]  /*0430*/  IADD3 R23, PT, PT, R15.reuse, 0x4, RZ ;  /* 0x000000040f177810 */ /* 0x041fe20007ffe0ff */
[----:B--2---:R-:W-:Y:S01]  /*0440*/  FFMA R25, R28, R29, R25 ;  /* 0x0000001d1c197223 */ /* 0x004fe20000000019 */
[----:B------:R-:W-:-:S05]  /*0450*/  IADD3 R29, PT, PT, R15, 0x2, RZ ;  /* 0x000000020f1d7810 */ /* 0x000fca0007ffe0ff */
[----:B------:R-:W-:-:S06]  /*0460*/  IMAD.WIDE.U32 R28, R29, 0x4, R20 ;  /* 0x000000041d1c7825 */ /* 0x000fcc00078e0014 */
[----:B------:R-:W2:Y:S01]  /*0470*/  LDG.E R28, desc[UR6][R28.64] ;  /* 0x000000061c1c7981 */ /* 0x000ea2000c1e1900 */
[----:B---3--:R-:W-:Y:S01]  /*0480*/  FFMA R25, R18, R26, R25 ;  /* 0x0000001a12197223 */ /* 0x008fe20000000019 */
[----:B------:R-:W-:-:S04]  /*0490*/  IMAD.WIDE.U32 R18, R14, 0x4, R16 ;  /* 0x000000040e127825 */ /* 0x000fc800078e0010 */
[--C-:B------:R-:W-:Y:S02]  /*04a0*/  IMAD.WIDE.U32 R26, R27, 0x4, R20.reuse ;  /* 0x000000041b1a7825 */ /* 0x100fe400078e0014 */
[----:B------:R-:W2:Y:S02]  /*04b0*/  LDG.E R18, desc[UR6][R18.64] ;  /* 0x0000000612127981 */ /* 0x000ea4000c1e1900 */
[----:B------:R-:W-:Y:S02]  /*04c0*/  IMAD.WIDE.U32 R20, R23, 0x4, R20 ;  /* 0x0000000417147825 */ /* 0x000fe400078e0014 */
[----:B------:R-:W3:Y:S02]  /*04d0*/  LDG.E R26, desc[UR6][R26.64] ;  /* 0x000000061a1a7981 */ /* 0x000ee4000c1e1900 */
[--C-:B------:R-:W-:Y:S02]  /*04e0*/  IMAD.WIDE.U32 R22, R9, 0x4, R16.reuse ;  /* 0x0000000409167825 */ /* 0x100fe400078e0010 */
[----:B------:R-:W4:Y:S02]  /*04f0*/  LDG.E R20, desc[UR6][R20.64] ;  /* 0x0000000614147981 */ /* 0x000f24000c1e1900 */
[----:B------:R-:W-:-:S02]  /*0500*/  IMAD.WIDE.U32 R16, R11, 0x4, R16 ;  /* 0x000000040b107825 */ /* 0x000fc400078e0010 */
[----:B------:R-:W3:Y:S04]  /*0510*/  LDG.E R23, desc[UR6][R22.64] ;  /* 0x0000000616177981 */ /* 0x000ee8000c1e1900 */
[----:B------:R-:W4:Y:S01]  /*0520*/  LDG.E R16, desc[UR6][R16.64] ;  /* 0x0000000610107981 */ /* 0x000f22000c1e1900 */
[----:B------:R-:W-:-:S04]  /*0530*/  IADD3 R24, PT, PT, R24, 0x8, RZ ;  /* 0x0000000818187810 */ /* 0x000fc80007ffe0ff */
[----:B------:R-:W-:Y:S02]  /*0540*/  ISETP.NE.AND P1, PT, R24, RZ, PT ;  /* 0x000000ff1800720c */ /* 0x000fe40003f25270 */
[----:B------:R-:W-:Y:S02]  /*0550*/  IADD3 R15, PT, PT, R15, 0x8, RZ ;  /* 0x000000080f0f7810 */ /* 0x000fe40007ffe0ff */
[C---:B------:R-:W-:Y:S02]  /*0560*/  LEA R4, R5.reuse, R4, 0x3 ;  /* 0x0000000405047211 */ /* 0x040fe400078e18ff */
[C---:B------:R-:W-:Y:S02]  /*0570*/  LEA R8, R5.reuse, R8, 0x3 ;  /* 0x0000000805087211 */ /* 0x040fe400078e18ff */
[C---:B------:R-:W-:Y:S02]  /*0580*/  LEA R10, R5.reuse, R10, 0x3 ;  /* 0x0000000a050a7211 */ /* 0x040fe400078e18ff */
[----:B------:R-:W-:-:S02]  /*0590*/  LEA R12, R5, R12, 0x3 ;  /* 0x0000000c050c7211 */ /* 0x000fc400078e18ff */
[C---:B------:R-:W-:Y:S02]  /*05a0*/  LEA R14, R5.reuse, R14, 0x3 ;  /* 0x0000000e050e7211 */ /* 0x040fe400078e18ff */
[C---:B------:R-:W-:Y:S02]  /*05b0*/  LEA R9, R5.reuse, R9, 0x3 ;  /* 0x0000000905097211 */ /* 0x040fe400078e18ff */
[C---:B------:R-:W-:Y:S02]  /*05c0*/  LEA R11, R5.reuse, R11, 0x3 ;  /* 0x0000000b050b7211 */ /* 0x040fe400078e18ff */
[----:B------:R-:W-:Y:S01]  /*05d0*/  LEA R13, R5, R13, 0x3 ;  /* 0x0000000d050d7211 */ /* 0x000fe200078e18ff */
[----:B--2---:R-:W-:-:S04]  /*05e0*/  FFMA R25, R28, R18, R25 ;  /* 0x000000121c197223 */ /* 0x004fc80000000019 */
[----:B---3--:R-:W-:-:S04]  /*05f0*/  FFMA R25, R26, R23, R25 ;  /* 0x000000171a197223 */ /* 0x008fc80000000019 */
[----:B----4-:R-:W-:Y:S01]  /*0600*/  FFMA R25, R20, R16, R25 ;  /* 0x0000001014197223 */ /* 0x010fe20000000019 */
[----:B------:R-:W-:Y:S06]  /*0610*/  @P1 BRA `(.L_x_2) ;  /* 0xfffffffc000c1947 */ /* 0x000fec000383ffff */
.L_x_1:
[----:B------:R-:W-:Y:S05]  /*0620*/  @!P0 BRA `(.L_x_0) ;  /* 0x0000000400048947 */ /* 0x000fea0003800000 */
[----:B------:R-:W-:Y:S02]  /*0630*/  ISETP.GE.U32.AND P0, PT, R6, 0x4, PT ;  /* 0x000000040600780c */ /* 0x000fe40003f06070 */
[----:B------:R-:W-:-:S04]  /*0640*/  LOP3.LUT R24, R2, 0x3, RZ, 0xc0, !PT ;  /* 0x0000000302187812 */ /* 0x000fc800078ec0ff */
[----:B------:R-:W-:-:S07]  /*0650*/  ISETP.NE.AND P1, PT, R24, RZ, PT ;  /* 0x000000ff1800720c */ /* 0x000fce0003f25270 */
[----:B------:R-:W-:Y:S06]  /*0660*/  @!P0 BRA `(.L_x_3) ;  /* 0x00000000007c8947 */ /* 0x000fec0003800000 */
[----:B------:R-:W0:Y:S01]  /*0670*/  LDC.64 R8, c[0x0][0x388] ;  /* 0x0000e200ff087b82 */ /* 0x000e220000000a00 */
[----:B------:R-:W-:Y:S02]  /*0680*/  IMAD R13, R3, R2, R7 ;  /* 0x00000002030d7224 */ /* 0x000fe400078e0207 */
[----:B------:R-:W-:-:S03]  /*0690*/  IMAD R6, R7, R5, R0 ;  /* 0x0000000507067224 */ /* 0x000fc600078e0200 */
[C---:B------:R-:W-:Y:S02]  /*06a0*/  IADD3 R21, PT, PT, R13.reuse, 0x1, RZ ;  /* 0x000000010d157810 */ /* 0x040fe40007ffe0ff */
[----:B------:R-:W1:Y:S01]  /*06b0*/  LDC.64 R10, c[0x0][0x380] ;  /* 0x0000e000ff0a7b82 */ /* 0x000e620000000a00 */
[C---:B------:R-:W-:Y:S02]  /*06c0*/  IADD3 R15, PT, PT, R13.reuse, 0x2, RZ ;  /* 0x000000020d0f7810 */ /* 0x040fe40007ffe0ff */
[----:B------:R-:W-:Y:S01]  /*06d0*/  IADD3 R27, PT, PT, R13, 0x3, RZ ;  /* 0x000000030d1b7810 */ /* 0x000fe20007ffe0ff */
[C---:B0-----:R-:W-:Y:S01]  /*06e0*/  IMAD.WIDE.U32 R18, R6.reuse, 0x4, R8 ;  /* 0x0000000406127825 */ /* 0x041fe200078e0008 */
[----:B------:R-:W-:-:S04]  /*06f0*/  IADD3 R6, PT, PT, R6, R5, RZ ;  /* 0x0000000506067210 */ /* 0x000fc80007ffe0ff */
[CC--:B------:R-:W-:Y:S01]  /*0700*/  IADD3 R14, PT, PT, R6.reuse, R5.reuse, RZ ;  /* 0x00000005060e7210 */ /* 0x0c0fe20007ffe0ff */
[--C-:B-1----:R-:W-:Y:S01]  /*0710*/  IMAD.WIDE.U32 R22, R13, 0x4, R10.reuse ;  /* 0x000000040d167825 */ /* 0x102fe200078e000a */
[----:B------:R-:W2:Y:S03]  /*0720*/  LDG.E R18, desc[UR6][R18.64] ;  /* 0x0000000612127981 */ /* 0x000ea6000c1e1900 */
[----:B------:R-:W-:Y:S01]  /*0730*/  IMAD.WIDE.U32 R20, R21, 0x4, R10 ;  /* 0x0000000415147825 */ /* 0x000fe200078e000a */
[----:B------:R-:W2:Y:S03]  /*0740*/  LDG.E R4, desc[UR6][R22.64] ;  /* 0x0000000616047981 */ /* 0x000ea6000c1e1900 */
[----:B------:R-:W-:Y:S01]  /*0750*/  IMAD.WIDE.U32 R16, R6, 0x4, R8 ;  /* 0x0000000406107825 */ /* 0x000fe200078e0008 */
[----:B------:R-:W-:Y:S01]  /*0760*/  IADD3 R29, PT, PT, R14, R5, RZ ;  /* 0x000000050e1d7210 */ /* 0x000fe20007ffe0ff */
[----:B------:R-:W3:Y:S02]  /*0770*/  LDG.E R20, desc[UR6][R20.64] ;  /* 0x0000000614147981 */ /* 0x000ee4000c1e1900 */
[----:B------:R-:W-:-:S02]  /*0780*/  IMAD.WIDE.U32 R12, R15, 0x4, R10 ;  /* 0x000000040f0c7825 */ /* 0x000fc400078e000a */
[----:B------:R-:W3:Y:S02]  /*0790*/  LDG.E R17, desc[UR6][R16.64] ;  /* 0x0000000610117981 */ /* 0x000ee4000c1e1900 */
[----:B------:R-:W-:Y:S02]  /*07a0*/  IMAD.WIDE.U32 R14, R14, 0x4, R8 ;  /* 0x000000040e0e7825 */ /* 0x000fe400078e0008 */
[----:B------:R-:W4:Y:S02]  /*07b0*/  LDG.E R13, desc[UR6][R12.64] ;  /* 0x000000060c0d7981 */ /* 0x000f24000c1e1900 */
[----:B------:R-:W-:Y:S02]  /*07c0*/  IMAD.WIDE.U32 R10, R27, 0x4, R10 ;  /* 0x000000041b0a7825 */ /* 0x000fe400078e000a */
[----:B------:R-:W4:Y:S02]  /*07d0*/  LDG.E R14, desc[UR6][R14.64] ;  /* 0x000000060e0e7981 */ /* 0x000f24000c1e1900 */
[----:B------:R-:W-:-:S02]  /*07e0*/  IMAD.WIDE.U32 R8, R29, 0x4, R8 ;  /* 0x000000041d087825 */ /* 0x000fc400078e0008 */
[----:B------:R-:W5:Y:S04]  /*07f0*/  LDG.E R11, desc[UR6][R10.64] ;  /* 0x000000060a0b7981 */ /* 0x000f68000c1e1900 */
[----:B------:R-:W5:Y:S01]  /*0800*/  LDG.E R8, desc[UR6][R8.64] ;  /* 0x0000000608087981 */ /* 0x000f62000c1e1900 */
[----:B------:R-:W-:Y:S01]  /*0810*/  IADD3 R7, PT, PT, R7, 0x4, RZ ;  /* 0x0000000407077810 */ /* 0x000fe20007ffe0ff */
[----:B--2---:R-:W-:-:S04]  /*0820*/  FFMA R25, R4, R18, R25 ;  /* 0x0000001204197223 */ /* 0x004fc80000000019 */
[----:B---3--:R-:W-:-:S04]  /*0830*/  FFMA R20, R20, R17, R25 ;  /* 0x0000001114147223 */ /* 0x008fc80000000019 */
[----:B----4-:R-:W-:-:S04]  /*0840*/  FFMA R20, R13, R14, R20 ;  /* 0x0000000e0d147223 */ /* 0x010fc80000000014 */
[----:B-----5:R-:W-:-:S07]  /*0850*/  FFMA R25, R11, R8, R20 ;  /* 0x000000080b197223 */ /* 0x020fce0000000014 */
.L_x_3:
[----:B------:R-:W-:Y:S05]  /*0860*/  @!P1 BRA `(.L_x_0) ;  /* 0x0000000000749947 */ /* 0x000fea0003800000 */
[----:B------:R-:W0:Y:S01]  /*0870*/  LDC.64 R16, c[0x0][0x380] ;  /* 0x0000e000ff107b82 */ /* 0x000e220000000a00 */
[----:B------:R-:W-:Y:S02]  /*0880*/  ISETP.NE.AND P0, PT, R24, 0x1, PT ;  /* 0x000000011800780c */ /* 0x000fe40003f05270 */
[----:B------:R-:W-:-:S04]  /*0890*/  LOP3.LUT R4, R2, 0x1, RZ, 0xc0, !PT ;  /* 0x0000000102047812 */ /* 0x000fc800078ec0ff */
[----:B------:R-:W-:Y:S01]  /*08a0*/  ISETP.NE.U32.AND P1, PT, R4, 0x1, PT ;  /* 0x000000010400780c */ /* 0x000fe20003f25070 */
[----:B------:R-:W1:Y:S06]  /*08b0*/  LDC.64 R8, c[0x0][0x388] ;  /* 0x0000e200ff087b82 */ /* 0x000e6c0000000a00 */
[----:B------:R-:W-:Y:S02]  /*08c0*/  @P0 IMAD R15, R3, R2, R7 ;  /* 0x00000002030f0224 */ /* 0x000fe400078e0207 */
[----:B------:R-:W2:Y:S01]  /*08d0*/  LDC.64 R10, c[0x0][0x380] ;  /* 0x0000e000ff0a7b82 */ /* 0x000ea20000000a00 */
[C---:B------:R-:W-:Y:S01]  /*08e0*/  @P0 IMAD R14, R7.reuse, R5, R0 ;  /* 0x00000005070e0224 */ /* 0x040fe200078e0200 */
[----:B------:R-:W-:-:S02]  /*08f0*/  @P0 IADD3 R7, PT, PT, R7, 0x2, RZ ;  /* 0x0000000207070810 */ /* 0x000fc40007ffe0ff */
[C---:B------:R-:W-:Y:S02]  /*0900*/  @P0 IADD3 R21, PT, PT, R15.reuse, 0x1, RZ ;  /* 0x000000010f150810 */ /* 0x040fe40007ffe0ff */
[----:B------:R-:W-:Y:S02]  /*0910*/  @P0 IADD3 R23, PT, PT, R14, R5, RZ ;  /* 0x000000050e170210 */ /* 0x000fe40007ffe0ff */
[----:B------:R-:W3:Y:S01]  /*0920*/  LDC.64 R12, c[0x0][0x388] ;  /* 0x0000e200ff0c7b82 */ /* 0x000ee20000000a00 */
[----:B0-----:R-:W-:-:S04]  /*0930*/  @P0 IMAD.WIDE.U32 R18, R15, 0x4, R16 ;  /* 0x000000040f120825 */ /* 0x001fc800078e0010 */
[----:B------:R-:W-:Y:S01]  /*0940*/  @P0 IMAD.WIDE.U32 R16, R21, 0x4, R16 ;  /* 0x0000000415100825 */ /* 0x000fe200078e0010 */
[----:B------:R-:W4:Y:S03]  /*0950*/  @P0 LDG.E R4, desc[UR6][R18.64] ;  /* 0x0000000612040981 */ /* 0x000f26000c1e1900 */
[----:B-1----:R-:W-:Y:S02]  /*0960*/  @P0 IMAD.WIDE.U32 R14, R14, 0x4, R8 ;  /* 0x000000040e0e0825 */ /* 0x002fe400078e0008 */
[----:B------:R-:W5:Y:S02]  /*0970*/  @P0 LDG.E R17, desc[UR6][R16.64] ;  /* 0x0000000610110981 */ /* 0x000f64000c1e1900 */
[----:B------:R-:W-:Y:S02]  /*0980*/  @!P1 IMAD R21, R3, R2, R7 ;  /* 0x0000000203159224 */ /* 0x000fe400078e0207 */
[----:B------:R-:W-:Y:S01]  /*0990*/  @P0 IMAD.WIDE.U32 R8, R23, 0x4, R8 ;  /* 0x0000000417080825 */ /* 0x000fe200078e0008 */
[----:B------:R-:W4:Y:S03]  /*09a0*/  @P0 LDG.E R14, desc[UR6][R14.64] ;  /* 0x000000060e0e0981 */ /* 0x000f26000c1e1900 */
[----:B------:R-:W-:-:S02]  /*09b0*/  @!P1 IMAD R7, R7, R5, R0 ;  /* 0x0000000507079224 */ /* 0x000fc400078e0200 */
[----:B--2---:R-:W-:Y:S01]  /*09c0*/  @!P1 IMAD.WIDE.U32 R10, R21, 0x4, R10 ;  /* 0x00000004150a9825 */ /* 0x004fe200078e000a */
[----:B------:R-:W5:Y:S03]  /*09d0*/  @P0 LDG.E R8, desc[UR6][R8.64] ;  /* 0x0000000608080981 */ /* 0x000f66000c1e1900 */
[----:B---3--:R-:W-:Y:S02]  /*09e0*/  @!P1 IMAD.WIDE.U32 R12, R7, 0x4, R12 ;  /* 0x00000004070c9825 */ /* 0x008fe400078e000c */
[----:B------:R-:W2:Y:S04]  /*09f0*/  @!P1 LDG.E R10, desc[UR6][R10.64] ;  /* 0x000000060a0a9981 */ /* 0x000ea8000c1e1900 */
[----:B------:R-:W2:Y:S01]  /*0a00*/  @!P1 LDG.E R12, desc[UR6][R12.64] ;  /* 0x000000060c0c9981 */ /* 0x000ea2000c1e1900 */
[----:B----4-:R-:W-:-:S04]  /*0a10*/  @P0 FFMA R4, R4, R14, R25 ;  /* 0x0000000e04040223 */ /* 0x010fc80000000019 */
[----:B-----5:R-:W-:-:S04]  /*0a20*/  @P0 FFMA R25, R17, R8, R4 ;  /* 0x0000000811190223 */ /* 0x020fc80000000004 */
[----:B--2---:R-:W-:-:S07]  /*0a30*/  @!P1 FFMA R25, R10, R12, R25 ;  /* 0x0000000c0a199223 */ /* 0x004fce0000000019 */
.L_x_0:
[----:B------:R-:W0:Y:S01]  /*0a40*/  LDC.64 R6, c[0x0][0x390] ;  /* 0x0000e400ff067b82 */ /* 0x000e220000000a00 */
[----:B------:R-:W-:-:S04]  /*0a50*/  IMAD R3, R3, R5, R0 ;  /* 0x0000000503037224 */ /* 0x000fc800078e0200 */
[----:B0-----:R-:W-:-:S05]  /*0a60*/  IMAD.WIDE.U32 R2, R3, 0x4, R6 ;  /* 0x0000000403027825 */ /* 0x001fca00078e0006 */
[----:B------:R-:W-:Y:S01]  /*0a70*/  STG.E desc[UR6][R2.64], R25 ;  /* 0x0000001902007986 */ /* 0x000fe2000c101906 */
[----:B------:R-:W-:Y:S05]  /*0a80*/  EXIT ;  /* 0x000000000000794d */ /* 0x000fea0003800000 */
.L_x_4:
[----:B------:R-:W-:-:S00]  /*0a90*/  BRA `(.L_x_4) ;  /* 0xfffffffc00fc7947 */ /* 0x000fc0000383ffff */
[----:B------:R-:W-:-:S00]  /*0aa0*/  NOP ;  /* 0x0000000000007918 */ /* 0x000fc00000000000 */
        /* <DEDUP_REMOVED lines=13> */
.L_x_5:


//--------------------- .nv.shared.reserved.0     --------------------------
	.section	.nv.shared.reserved.0,"aw",@nobits
	.weak		__nv_reservedSMEM_offset_0_alias
	.size		__nv_reservedSMEM_offset_0_alias, 0, 64
	.other		__nv_reservedSMEM_offset_0_alias,@"STO_CUDA_RESERVED_SHARED STV_DEFAULT"
__nv_reservedSMEM_offset_0_alias:
	.zero		0
	.zero		64


//--------------------- .nv.constant0._Z18sgemm_naive_kernelPfS_S_iii --------------------------
	.section	.nv.constant0._Z18sgemm_naive_kernelPfS_S_iii,"a",@progbits
	.sectionflags	@""
	.align	4
.nv.constant0._Z18sgemm_naive_kernelPfS_S_iii:
	.zero		932


//--------------------- SYMBOLS --------------------------

	.type		.nv.reservedSmem.offset0,@object
	.size		.nv.reservedSmem.offset0,0x4
